//
// Generated by NVIDIA NVVM Compiler
//
// Compiler Build ID: CL-36424714
// Cuda compilation tools, release 13.0, V13.0.88
// Based on NVVM 20.0.0
//

.version 9.0
.target sm_100
.address_size 64

	// .globl	_Z16GPUpartitionningPiiS_iS_
.extern .func  (.param .b32 func_retval0) vprintf
(
	.param .b64 vprintf_param_0,
	.param .b64 vprintf_param_1
)
;
.global .align 1 .b8 $str[17] = {91, 37, 100, 93, 32, 67, 97, 108, 108, 32, 109, 101, 114, 103, 101, 10};

.visible .entry _Z16GPUpartitionningPiiS_iS_(
	.param .u64 .ptr .align 1 _Z16GPUpartitionningPiiS_iS__param_0,
	.param .u32 _Z16GPUpartitionningPiiS_iS__param_1,
	.param .u64 .ptr .align 1 _Z16GPUpartitionningPiiS_iS__param_2,
	.param .u32 _Z16GPUpartitionningPiiS_iS__param_3,
	.param .u64 .ptr .align 1 _Z16GPUpartitionningPiiS_iS__param_4
)
{
	.local .align 8 .b8 	__local_depot0[8];
	.reg .b64 	%SP;
	.reg .b64 	%SPL;
	.reg .pred 	%p<35>;
	.reg .b32 	%r<142>;
	.reg .b64 	%rd<76>;

	mov.u64 	%SPL, __local_depot0;
	cvta.local.u64 	%SP, %SPL;
	ld.param.u64 	%rd7, [_Z16GPUpartitionningPiiS_iS__param_0];
	ld.param.u32 	%r77, [_Z16GPUpartitionningPiiS_iS__param_1];
	ld.param.u64 	%rd8, [_Z16GPUpartitionningPiiS_iS__param_2];
	ld.param.u32 	%r78, [_Z16GPUpartitionningPiiS_iS__param_3];
	ld.param.u64 	%rd9, [_Z16GPUpartitionningPiiS_iS__param_4];
	cvta.to.global.u64 	%rd1, %rd9;
	cvta.to.global.u64 	%rd2, %rd8;
	cvta.to.global.u64 	%rd3, %rd7;
	mov.u32 	%r80, %ctaid.x;
	mov.u32 	%r81, %ntid.x;
	mov.u32 	%r82, %tid.x;
	mad.lo.s32 	%r1, %r80, %r81, %r82;
	add.s32 	%r2, %r78, %r77;
	mul.lo.s32 	%r83, %r2, %r1;
	mov.u32 	%r84, %nctaid.x;
	mul.lo.s32 	%r3, %r81, %r84;
	div.u32 	%r4, %r83, %r3;
	setp.eq.s32 	%p1, %r1, 0;
	mov.b32 	%r131, 0;
	mov.u32 	%r132, %r131;
	@%p1 bra 	$L__BB0_6;
	sub.s32 	%r85, %r4, %r77;
	setp.gt.s32 	%p2, %r4, %r77;
	selp.b32 	%r117, %r85, 0, %p2;
	min.s32 	%r116, %r4, %r77;
	mov.u32 	%r118, %r117;
$L__BB0_2:
	sub.s32 	%r86, %r116, %r118;
	shr.u32 	%r87, %r86, 31;
	add.s32 	%r88, %r86, %r87;
	shr.s32 	%r89, %r88, 1;
	sub.s32 	%r131, %r116, %r89;
	add.s32 	%r132, %r89, %r117;
	mul.wide.s32 	%rd10, %r131, 4;
	add.s64 	%rd4, %rd3, %rd10;
	ld.global.u32 	%r90, [%rd4];
	mul.wide.s32 	%rd11, %r132, 4;
	add.s64 	%rd5, %rd2, %rd11;
	ld.global.u32 	%r91, [%rd5+-4];
	setp.le.s32 	%p3, %r90, %r91;
	@%p3 bra 	$L__BB0_5;
	ld.global.u32 	%r92, [%rd4+-4];
	ld.global.u32 	%r93, [%rd5];
	setp.le.s32 	%p4, %r92, %r93;
	@%p4 bra 	$L__BB0_6;
	add.s32 	%r116, %r131, -1;
	add.s32 	%r117, %r132, 1;
	bra.uni 	$L__BB0_2;
$L__BB0_5:
	add.s32 	%r118, %r131, 1;
	bra.uni 	$L__BB0_2;
$L__BB0_6:
	add.u64 	%rd12, %SP, 0;
	add.u64 	%rd13, %SPL, 0;
	st.local.u32 	[%rd13], %r1;
	mov.u64 	%rd14, $str;
	cvta.global.u64 	%rd15, %rd14;
	{ // callseq 0, 0
	.param .b64 param0;
	st.param.b64 	[param0], %rd15;
	.param .b64 param1;
	st.param.b64 	[param1], %rd12;
	.param .b32 retval0;
	call.uni (retval0), 
	vprintf, 
	(
	param0, 
	param1
	);
	ld.param.b32 	%r94, [retval0];
	} // callseq 0
	div.u32 	%r17, %r2, %r3;
	setp.lt.s32 	%p5, %r17, 1;
	@%p5 bra 	$L__BB0_48;
	and.b32  	%r18, %r17, 3;
	setp.lt.u32 	%p6, %r17, 4;
	mov.b32 	%r137, 0;
	@%p6 bra 	$L__BB0_38;
	and.b32  	%r137, %r17, 2147483644;
	neg.s32 	%r121, %r137;
	mov.b32 	%r122, 0;
	cvt.s64.s32 	%rd32, %r4;
$L__BB0_9:
	setp.ge.s32 	%p7, %r131, %r77;
	setp.ge.s32 	%p8, %r132, %r78;
	or.pred  	%p9, %p7, %p8;
	@%p9 bra 	$L__BB0_13;
	mul.wide.s32 	%rd24, %r131, 4;
	add.s64 	%rd25, %rd3, %rd24;
	ld.global.u32 	%r25, [%rd25];
	mul.wide.s32 	%rd26, %r132, 4;
	add.s64 	%rd27, %rd2, %rd26;
	ld.global.u32 	%r26, [%rd27];
	setp.ge.s32 	%p11, %r25, %r26;
	@%p11 bra 	$L__BB0_12;
	add.s32 	%r103, %r122, %r4;
	mul.wide.s32 	%rd30, %r103, 4;
	add.s64 	%rd31, %rd1, %rd30;
	st.global.u32 	[%rd31], %r25;
	add.s32 	%r131, %r131, 1;
	bra.uni 	$L__BB0_16;
$L__BB0_12:
	add.s32 	%r102, %r122, %r4;
	mul.wide.s32 	%rd28, %r102, 4;
	add.s64 	%rd29, %rd1, %rd28;
	st.global.u32 	[%rd29], %r26;
	add.s32 	%r132, %r132, 1;
	bra.uni 	$L__BB0_16;
$L__BB0_13:
	setp.ge.s32 	%p10, %r131, %r77;
	@%p10 bra 	$L__BB0_15;
	mul.wide.s32 	%rd20, %r131, 4;
	add.s64 	%rd21, %rd3, %rd20;
	ld.global.u32 	%r100, [%rd21];
	add.s32 	%r101, %r122, %r4;
	mul.wide.s32 	%rd22, %r101, 4;
	add.s64 	%rd23, %rd1, %rd22;
	st.global.u32 	[%rd23], %r100;
	add.s32 	%r131, %r131, 1;
	bra.uni 	$L__BB0_16;
$L__BB0_15:
	mul.wide.s32 	%rd16, %r132, 4;
	add.s64 	%rd17, %rd2, %rd16;
	ld.global.u32 	%r98, [%rd17];
	add.s32 	%r99, %r122, %r4;
	mul.wide.s32 	%rd18, %r99, 4;
	add.s64 	%rd19, %rd1, %rd18;
	st.global.u32 	[%rd19], %r98;
	add.s32 	%r132, %r132, 1;
$L__BB0_16:
	setp.lt.s32 	%p12, %r131, %r77;
	setp.lt.s32 	%p13, %r132, %r78;
	and.pred  	%p14, %p12, %p13;
	cvt.u64.u32 	%rd33, %r122;
	add.s64 	%rd34, %rd33, %rd32;
	shl.b64 	%rd35, %rd34, 2;
	add.s64 	%rd6, %rd1, %rd35;
	@%p14 bra 	$L__BB0_20;
	setp.lt.s32 	%p15, %r131, %r77;
	@%p15 bra 	$L__BB0_19;
	mul.wide.s32 	%rd36, %r132, 4;
	add.s64 	%rd37, %rd2, %rd36;
	ld.global.u32 	%r104, [%rd37];
	st.global.u32 	[%rd6+4], %r104;
	add.s32 	%r132, %r132, 1;
	bra.uni 	$L__BB0_23;
$L__BB0_19:
	mul.wide.s32 	%rd38, %r131, 4;
	add.s64 	%rd39, %rd3, %rd38;
	ld.global.u32 	%r105, [%rd39];
	st.global.u32 	[%rd6+4], %r105;
	add.s32 	%r131, %r131, 1;
	bra.uni 	$L__BB0_23;
$L__BB0_20:
	mul.wide.s32 	%rd40, %r131, 4;
	add.s64 	%rd41, %rd3, %rd40;
	ld.global.u32 	%r35, [%rd41];
	mul.wide.s32 	%rd42, %r132, 4;
	add.s64 	%rd43, %rd2, %rd42;
	ld.global.u32 	%r36, [%rd43];
	setp.lt.s32 	%p16, %r35, %r36;
	@%p16 bra 	$L__BB0_22;
	st.global.u32 	[%rd6+4], %r36;
	add.s32 	%r132, %r132, 1;
	bra.uni 	$L__BB0_23;
$L__BB0_22:
	st.global.u32 	[%rd6+4], %r35;
	add.s32 	%r131, %r131, 1;
$L__BB0_23:
	setp.lt.s32 	%p17, %r131, %r77;
	setp.lt.s32 	%p18, %r132, %r78;
	and.pred  	%p19, %p17, %p18;
	@%p19 bra 	$L__BB0_27;
	setp.lt.s32 	%p20, %r131, %r77;
	@%p20 bra 	$L__BB0_26;
	mul.wide.s32 	%rd44, %r132, 4;
	add.s64 	%rd45, %rd2, %rd44;
	ld.global.u32 	%r106, [%rd45];
	st.global.u32 	[%rd6+8], %r106;
	add.s32 	%r132, %r132, 1;
	bra.uni 	$L__BB0_30;
$L__BB0_26:
	mul.wide.s32 	%rd46, %r131, 4;
	add.s64 	%rd47, %rd3, %rd46;
	ld.global.u32 	%r107, [%rd47];
	st.global.u32 	[%rd6+8], %r107;
	add.s32 	%r131, %r131, 1;
	bra.uni 	$L__BB0_30;
$L__BB0_27:
	mul.wide.s32 	%rd48, %r131, 4;
	add.s64 	%rd49, %rd3, %rd48;
	ld.global.u32 	%r43, [%rd49];
	mul.wide.s32 	%rd50, %r132, 4;
	add.s64 	%rd51, %rd2, %rd50;
	ld.global.u32 	%r44, [%rd51];
	setp.lt.s32 	%p21, %r43, %r44;
	@%p21 bra 	$L__BB0_29;
	st.global.u32 	[%rd6+8], %r44;
	add.s32 	%r132, %r132, 1;
	bra.uni 	$L__BB0_30;
$L__BB0_29:
	st.global.u32 	[%rd6+8], %r43;
	add.s32 	%r131, %r131, 1;
$L__BB0_30:
	setp.lt.s32 	%p22, %r131, %r77;
	setp.lt.s32 	%p23, %r132, %r78;
	and.pred  	%p24, %p22, %p23;
	@%p24 bra 	$L__BB0_34;
	setp.lt.s32 	%p25, %r131, %r77;
	@%p25 bra 	$L__BB0_33;
	mul.wide.s32 	%rd52, %r132, 4;
	add.s64 	%rd53, %rd2, %rd52;
	ld.global.u32 	%r108, [%rd53];
	st.global.u32 	[%rd6+12], %r108;
	add.s32 	%r132, %r132, 1;
	bra.uni 	$L__BB0_37;
$L__BB0_33:
	mul.wide.s32 	%rd54, %r131, 4;
	add.s64 	%rd55, %rd3, %rd54;
	ld.global.u32 	%r109, [%rd55];
	st.global.u32 	[%rd6+12], %r109;
	add.s32 	%r131, %r131, 1;
	bra.uni 	$L__BB0_37;
$L__BB0_34:
	mul.wide.s32 	%rd56, %r131, 4;
	add.s64 	%rd57, %rd3, %rd56;
	ld.global.u32 	%r51, [%rd57];
	mul.wide.s32 	%rd58, %r132, 4;
	add.s64 	%rd59, %rd2, %rd58;
	ld.global.u32 	%r52, [%rd59];
	setp.lt.s32 	%p26, %r51, %r52;
	@%p26 bra 	$L__BB0_36;
	st.global.u32 	[%rd6+12], %r52;
	add.s32 	%r132, %r132, 1;
	bra.uni 	$L__BB0_37;
$L__BB0_36:
	st.global.u32 	[%rd6+12], %r51;
	add.s32 	%r131, %r131, 1;
$L__BB0_37:
	add.s32 	%r122, %r122, 4;
	add.s32 	%r121, %r121, 4;
	setp.ne.s32 	%p27, %r121, 0;
	@%p27 bra 	$L__BB0_9;
$L__BB0_38:
	setp.eq.s32 	%p28, %r18, 0;
	@%p28 bra 	$L__BB0_48;
	neg.s32 	%r136, %r18;
$L__BB0_40:
	.pragma "nounroll";
	setp.lt.s32 	%p29, %r131, %r77;
	setp.lt.s32 	%p30, %r132, %r78;
	and.pred  	%p31, %p29, %p30;
	@%p31 bra 	$L__BB0_44;
	setp.lt.s32 	%p32, %r131, %r77;
	@%p32 bra 	$L__BB0_43;
	mul.wide.s32 	%rd60, %r132, 4;
	add.s64 	%rd61, %rd2, %rd60;
	ld.global.u32 	%r110, [%rd61];
	add.s32 	%r111, %r137, %r4;
	mul.wide.s32 	%rd62, %r111, 4;
	add.s64 	%rd63, %rd1, %rd62;
	st.global.u32 	[%rd63], %r110;
	add.s32 	%r132, %r132, 1;
	bra.uni 	$L__BB0_47;
$L__BB0_43:
	mul.wide.s32 	%rd64, %r131, 4;
	add.s64 	%rd65, %rd3, %rd64;
	ld.global.u32 	%r112, [%rd65];
	add.s32 	%r113, %r137, %r4;
	mul.wide.s32 	%rd66, %r113, 4;
	add.s64 	%rd67, %rd1, %rd66;
	st.global.u32 	[%rd67], %r112;
	add.s32 	%r131, %r131, 1;
	bra.uni 	$L__BB0_47;
$L__BB0_44:
	mul.wide.s32 	%rd68, %r131, 4;
	add.s64 	%rd69, %rd3, %rd68;
	ld.global.u32 	%r69, [%rd69];
	mul.wide.s32 	%rd70, %r132, 4;
	add.s64 	%rd71, %rd2, %rd70;
	ld.global.u32 	%r70, [%rd71];
	setp.lt.s32 	%p33, %r69, %r70;
	@%p33 bra 	$L__BB0_46;
	add.s32 	%r114, %r137, %r4;
	mul.wide.s32 	%rd72, %r114, 4;
	add.s64 	%rd73, %rd1, %rd72;
	st.global.u32 	[%rd73], %r70;
	add.s32 	%r132, %r132, 1;
	bra.uni 	$L__BB0_47;
$L__BB0_46:
	add.s32 	%r115, %r137, %r4;
	mul.wide.s32 	%rd74, %r115, 4;
	add.s64 	%rd75, %rd1, %rd74;
	st.global.u32 	[%rd75], %r69;
	add.s32 	%r131, %r131, 1;
$L__BB0_47:
	add.s32 	%r137, %r137, 1;
	add.s32 	%r136, %r136, 1;
	setp.ne.s32 	%p34, %r136, 0;
	@%p34 bra 	$L__BB0_40;
$L__BB0_48:
	ret;

}


// ===== COMPILED SASS (sm_100) =====

	.target	sm_100

	.elftype	@"ET_EXEC"


//--------------------- .note.nv.tkinfo           --------------------------
	.section	.note.nv.tkinfo,"",@"SHT_NOTE"
	.sectionflags	@"SHF_NOTE_NV_TKINFO"
	.tkinfo
        /*0018*/ 	.word	0x00000002
        /*0030*/ 	.string	""
        /*0030*/ 	.string	"ptxas"
        /*0030*/ 	.string	"Cuda compilation tools, release 13.0, V13.0.88"
        /*0030*/ 	.string	"Build cuda_13.0.r13.0/compiler.36424714_0"
        /*0030*/ 	.string	"-arch sm_100 -m 64 "



//--------------------- .note.nv.cuinfo           --------------------------
	.section	.note.nv.cuinfo,"",@"SHT_NOTE"
	.sectionflags	@"SHF_NOTE_NV_CUINFO"
        /*0018*/ 	.short	0x0002
        /*001a*/ 	.short	0x0064
        /*001c*/ 	.short	0x0082
	.zero		2


//--------------------- .nv.info                  --------------------------
	.section	.nv.info,"",@"SHT_CUDA_INFO"
	.align	4


	//----- nvinfo : EIATTR_REGCOUNT
	.align		4
        /*0000*/ 	.byte	0x04, 0x2f
        /*0002*/ 	.short	(.L_2 - .L_1)
	.align		4
.L_1:
        /*0004*/ 	.word	index@(_Z16GPUpartitionningPiiS_iS_)
        /*0008*/ 	.word	0x00000019


	//----- nvinfo : EIATTR_FRAME_SIZE
	.align		4
.L_2:
        /*000c*/ 	.byte	0x04, 0x11
        /*000e*/ 	.short	(.L_4 - .L_3)
	.align		4
.L_3:
        /*0010*/ 	.word	index@(_Z16GPUpartitionningPiiS_iS_)
        /*0014*/ 	.word	0x00000008


	//----- nvinfo : EIATTR_MIN_STACK_SIZE
	.align		4
.L_4:
        /*0018*/ 	.byte	0x04, 0x12
        /*001a*/ 	.short	(.L_6 - .L_5)
	.align		4
.L_5:
        /*001c*/ 	.word	index@(_Z16GPUpartitionningPiiS_iS_)
        /*0020*/ 	.word	0x00000008
.L_6:


//--------------------- .nv.compat                --------------------------
	.section	.nv.compat,"",@"SHT_CUDA_COMPAT_INFO"
	.align	4
        /*0000*/ 	.byte	0x02, 0x09, 0x00, 0x00, 0x02, 0x02, 0x01, 0x00, 0x02, 0x05, 0x05, 0x00, 0x03, 0x07, 0x01, 0x01
        /*0010*/ 	.byte	0x02, 0x03, 0x00, 0x00, 0x02, 0x06, 0x01, 0x00, 0x04, 0x0b, 0x08, 0x00, 0x09, 0x00, 0x00, 0x00
        /*0020*/ 	.byte	0x00, 0x00, 0x00, 0x00


//--------------------- .nv.info._Z16GPUpartitionningPiiS_iS_ --------------------------
	.section	.nv.info._Z16GPUpartitionningPiiS_iS_,"",@"SHT_CUDA_INFO"
	.sectionflags	@""
	.align	4


	//----- nvinfo : EIATTR_CUDA_API_VERSION
	.align		4
        /*0000*/ 	.byte	0x04, 0x37
        /*0002*/ 	.short	(.L_8 - .L_7)
.L_7:
        /*0004*/ 	.word	0x00000082


	//----- nvinfo : EIATTR_KPARAM_INFO
	.align		4
.L_8:
        /*0008*/ 	.byte	0x04, 0x17
        /*000a*/ 	.short	(.L_10 - .L_9)
.L_9:
        /*000c*/ 	.word	0x00000000
        /*0010*/ 	.short	0x0004
        /*0012*/ 	.short	0x0020
        /*0014*/ 	.byte	0x00, 0xf5, 0x21, 0x00


	//----- nvinfo : EIATTR_KPARAM_INFO
	.align		4
.L_10:
        /*0018*/ 	.byte	0x04, 0x17
        /*001a*/ 	.short	(.L_12 - .L_11)
.L_11:
        /*001c*/ 	.word	0x00000000
        /*0020*/ 	.short	0x0003
        /*0022*/ 	.short	0x0018
        /*0024*/ 	.byte	0x00, 0xf0, 0x11, 0x00


	//----- nvinfo : EIATTR_KPARAM_INFO
	.align		4
.L_12:
        /*0028*/ 	.byte	0x04, 0x17
        /*002a*/ 	.short	(.L_14 - .L_13)
.L_13:
        /*002c*/ 	.word	0x00000000
        /*0030*/ 	.short	0x0002
        /*0032*/ 	.short	0x0010
        /*0034*/ 	.byte	0x00, 0xf5, 0x21, 0x00


	//----- nvinfo : EIATTR_KPARAM_INFO
	.align		4
.L_14:
        /*0038*/ 	.byte	0x04, 0x17
        /*003a*/ 	.short	(.L_16 - .L_15)
.L_15:
        /*003c*/ 	.word	0x00000000
        /*0040*/ 	.short	0x0001
        /*0042*/ 	.short	0x0008
        /*0044*/ 	.byte	0x00, 0xf0, 0x11, 0x00


	//----- nvinfo : EIATTR_KPARAM_INFO
	.align		4
.L_16:
        /*0048*/ 	.byte	0x04, 0x17
        /*004a*/ 	.short	(.L_18 - .L_17)
.L_17:
        /*004c*/ 	.word	0x00000000
        /*0050*/ 	.short	0x0000
        /*0052*/ 	.short	0x0000
        /*0054*/ 	.byte	0x00, 0xf5, 0x21, 0x00


	//----- nvinfo : EIATTR_SPARSE_MMA_MASK
	.align		4
.L_18:
        /*0058*/ 	.byte	0x03, 0x50
        /*005a*/ 	.short	0x0000


	//----- nvinfo : EIATTR_MAXREG_COUNT
	.align		4
        /*005c*/ 	.byte	0x03, 0x1b
        /*005e*/ 	.short	0x00ff


	//----- nvinfo : EIATTR_EXTERNS
	.align		4
        /*0060*/ 	.byte	0x04, 0x0f
        /*0062*/ 	.short	(.L_20 - .L_19)


	//   ....[0]....
	.align		4
.L_19:
        /*0064*/ 	.word	index@(vprintf)


	//----- nvinfo : EIATTR_MERCURY_ISA_VERSION
	.align		4
.L_20:
        /*0068*/ 	.byte	0x03, 0x5f
        /*006a*/ 	.short	0x0101


	//----- nvinfo : EIATTR_VRC_CTA_INIT_COUNT
	.align		4
        /*006c*/ 	.byte	0x02, 0x4a
	.zero		1
	.zero		1


	//----- nvinfo : EIATTR_SYSCALL_OFFSETS
	.align		4
        /*0070*/ 	.byte	0x04, 0x46
        /*0072*/ 	.short	(.L_22 - .L_21)


	//   ....[0]....
.L_21:
        /*0074*/ 	.word	0x000004c0


	//----- nvinfo : EIATTR_EXIT_INSTR_OFFSETS
	.align		4
.L_22:
        /*0078*/ 	.byte	0x04, 0x1c
        /*007a*/ 	.short	(.L_24 - .L_23)


	//   ....[0]....
.L_23:
        /*007c*/ 	.word	0x00000600


	//   ....[1]....
        /*0080*/ 	.word	0x00000e50


	//   ....[2]....
        /*0084*/ 	.word	0x000010d0


	//----- nvinfo : EIATTR_CRS_STACK_SIZE
	.align		4
.L_24:
        /*0088*/ 	.byte	0x04, 0x1e
        /*008a*/ 	.short	(.L_26 - .L_25)
.L_25:
        /*008c*/ 	.word	0x00000000


	//----- nvinfo : EIATTR_CBANK_PARAM_SIZE
	.align		4
.L_26:
        /*0090*/ 	.byte	0x03, 0x19
        /*0092*/ 	.short	0x0028


	//----- nvinfo : EIATTR_PARAM_CBANK
	.align		4
        /*0094*/ 	.byte	0x04, 0x0a
        /*0096*/ 	.short	(.L_28 - .L_27)
	.align		4
.L_27:
        /*0098*/ 	.word	index@(.nv.constant0._Z16GPUpartitionningPiiS_iS_)
        /*009c*/ 	.short	0x0380
        /*009e*/ 	.short	0x0028


	//----- nvinfo : EIATTR_SW_WAR
	.align		4
.L_28:
        /*00a0*/ 	.byte	0x04, 0x36
        /*00a2*/ 	.short	(.L_30 - .L_29)
.L_29:
        /*00a4*/ 	.word	0x00000008
.L_30:


//--------------------- .nv.callgraph             --------------------------
	.section	.nv.callgraph,"",@"SHT_CUDA_CALLGRAPH"
	.align	4
	.sectionentsize	8
	.align		4
        /*0000*/ 	.word	0x00000000
	.align		4
        /*0004*/ 	.word	0xffffffff
	.align		4
        /*0008*/ 	.word	index@(_Z16GPUpartitionningPiiS_iS_)
	.align		4
        /*000c*/ 	.word	index@(vprintf)
	.align		4
        /*0010*/ 	.word	0x00000000
	.align		4
        /*0014*/ 	.word	0xfffffffe
	.align		4
        /*0018*/ 	.word	0x00000000
	.align		4
        /*001c*/ 	.word	0xfffffffd
	.align		4
        /*0020*/ 	.word	0x00000000
	.align		4
        /*0024*/ 	.word	0xfffffffc


//--------------------- .nv.constant4             --------------------------
	.section	.nv.constant4,"a",@progbits
	.align	8
	.align		8
.nv.constant4:
        /*0000*/ 	.dword	vprintf
	.align		8
        /*0008*/ 	.dword	$str


//--------------------- .text._Z16GPUpartitionningPiiS_iS_ --------------------------
	.section	.text._Z16GPUpartitionningPiiS_iS_,"ax",@progbits
	.align	128
        .global         _Z16GPUpartitionningPiiS_iS_
        .type           _Z16GPUpartitionningPiiS_iS_,@function
        .size           _Z16GPUpartitionningPiiS_iS_,(.L_x_25 - _Z16GPUpartitionningPiiS_iS_)
        .other          _Z16GPUpartitionningPiiS_iS_,@"STO_CUDA_ENTRY STV_DEFAULT"
_Z16GPUpartitionningPiiS_iS_:
.text._Z16GPUpartitionningPiiS_iS_:
[----:B------:R-:W0:Y:S01]  /*0000*/  LDC R1, c[0x0][0x37c] ;  /* 0x0000df00ff017b82 */ /* 0x000e220000000800 */
[----:B------:R-:W1:Y:S07]  /*0010*/  LDCU UR5, c[0x0][0x2fc] ;  /* 0x00005f80ff0577ac */ /* 0x000e6e0008000800 */
[----:B------:R-:W2:Y:S01]  /*0020*/  LDC R4, c[0x0][0x360] ;  /* 0x0000d800ff047b82 */ /* 0x000ea20000000800 */
[----:B------:R-:W3:Y:S01]  /*0030*/  S2R R5, SR_TID.X ;  /* 0x0000000000057919 */ /* 0x000ee20000002100 */
[----:B0-----:R-:W-:Y:S01]  /*0040*/  VIADD R1, R1, 0xfffffff8 ;  /* 0xfffffff801017836 */ /* 0x001fe20000000000 */
[----:B------:R-:W2:Y:S01]  /*0050*/  LDCU UR4, c[0x0][0x370] ;  /* 0x00006e00ff0477ac */ /* 0x000ea20008000800 */
[----:B------:R-:W-:Y:S01]  /*0060*/  BSSY.RECONVERGENT B0, `(.L_x_0) ;  /* 0x000003c000007945 */ /* 0x000fe20003800200 */
[----:B------:R-:W-:Y:S01]  /*0070*/  HFMA2 R16, -RZ, RZ, 0, 0 ;  /* 0x00000000ff107431 */ /* 0x000fe200000001ff */
[----:B------:R-:W0:Y:S01]  /*0080*/  LDCU UR38, c[0x0][0x398] ;  /* 0x00007300ff2677ac */ /* 0x000e220008000800 */
[----:B------:R-:W0:Y:S01]  /*0090*/  LDCU UR6, c[0x0][0x388] ;  /* 0x00007100ff0677ac */ /* 0x000e220008000800 */
[----:B------:R-:W4:Y:S01]  /*00a0*/  LDCU.64 UR36, c[0x0][0x358] ;  /* 0x00006b00ff2477ac */ /* 0x000f220008000a00 */
[----:B--2---:R-:W-:Y:S01]  /*00b0*/  IMAD R18, R4, UR4, RZ ;  /* 0x0000000404127c24 */ /* 0x004fe2000f8e02ff */
[----:B------:R-:W3:Y:S03]  /*00c0*/  S2UR UR4, SR_CTAID.X ;  /* 0x00000000000479c3 */ /* 0x000ee60000002500 */
[----:B------:R-:W2:Y:S01]  /*00d0*/  I2F.U32.RP R0, R18 ;  /* 0x0000001200007306 */ /* 0x000ea20000209000 */
[----:B------:R-:W-:Y:S01]  /*00e0*/  IADD3 R7, PT, PT, RZ, -R18, RZ ;  /* 0x80000012ff077210 */ /* 0x000fe20007ffe0ff */
[----:B0-----:R-:W-:Y:S01]  /*00f0*/  UIADD3 UR38, UPT, UPT, UR38, UR6, URZ ;  /* 0x0000000626267290 */ /* 0x001fe2000fffe0ff */
[----:B------:R-:W-:-:S05]  /*0100*/  ISETP.NE.U32.AND P1, PT, R18, RZ, PT ;  /* 0x000000ff1200720c */ /* 0x000fca0003f25070 */
[----:B--2---:R-:W0:Y:S02]  /*0110*/  MUFU.RCP R0, R0 ;  /* 0x0000000000007308 */ /* 0x004e240000001000 */
[----:B0-----:R-:W-:Y:S02]  /*0120*/  VIADD R2, R0, 0xffffffe ;  /* 0x0ffffffe00027836 */ /* 0x001fe40000000000 */
[----:B---3--:R-:W-:Y:S01]  /*0130*/  IMAD R0, R4, UR4, R5 ;  /* 0x0000000404007c24 */ /* 0x008fe2000f8e0205 */
[----:B------:R-:W0:Y:S03]  /*0140*/  LDCU UR4, c[0x0][0x2f8] ;  /* 0x00005f00ff0477ac */ /* 0x000e260008000800 */
[----:B------:R2:W3:Y:S02]  /*0150*/  F2I.FTZ.U32.TRUNC.NTZ R3, R2 ;  /* 0x0000000200037305 */ /* 0x0004e4000021f000 */
[----:B--2---:R-:W-:-:S02]  /*0160*/  IMAD.MOV.U32 R2, RZ, RZ, RZ ;  /* 0x000000ffff027224 */ /* 0x004fc400078e00ff */
[----:B---3--:R-:W-:Y:S01]  /*0170*/  IMAD R7, R7, R3, RZ ;  /* 0x0000000307077224 */ /* 0x008fe200078e02ff */
[----:B0-----:R-:W-:-:S03]  /*0180*/  IADD3 R6, P3, PT, R1, UR4, RZ ;  /* 0x0000000401067c10 */ /* 0x001fc6000ff7e0ff */
[----:B------:R-:W-:-:S04]  /*0190*/  IMAD.HI.U32 R4, R3, R7, R2 ;  /* 0x0000000703047227 */ /* 0x000fc800078e0002 */
[----:B------:R-:W-:Y:S02]  /*01a0*/  IMAD R3, R0, UR38, RZ ;  /* 0x0000002600037c24 */ /* 0x000fe4000f8e02ff */
[----:B-1----:R-:W-:Y:S02]  /*01b0*/  IMAD.X R7, RZ, RZ, UR5, P3 ;  /* 0x00000005ff077e24 */ /* 0x002fe400098e06ff */
[----:B------:R-:W-:-:S04]  /*01c0*/  IMAD.HI.U32 R17, R4, R3, RZ ;  /* 0x0000000304117227 */ /* 0x000fc800078e00ff */
[----:B------:R-:W-:-:S04]  /*01d0*/  IMAD.MOV R4, RZ, RZ, -R17 ;  /* 0x000000ffff047224 */ /* 0x000fc800078e0a11 */
[----:B------:R-:W-:-:S05]  /*01e0*/  IMAD R3, R18, R4, R3 ;  /* 0x0000000412037224 */ /* 0x000fca00078e0203 */
[----:B------:R-:W-:-:S13]  /*01f0*/  ISETP.GE.U32.AND P2, PT, R3, R18, PT ;  /* 0x000000120300720c */ /* 0x000fda0003f46070 */
[----:B------:R-:W-:Y:S01]  /*0200*/  @P2 IADD3 R3, PT, PT, -R18, R3, RZ ;  /* 0x0000000312032210 */ /* 0x000fe20007ffe1ff */
[----:B------:R-:W-:Y:S01]  /*0210*/  @P2 VIADD R17, R17, 0x1 ;  /* 0x0000000111112836 */ /* 0x000fe20000000000 */
[----:B------:R-:W-:Y:S02]  /*0220*/  ISETP.NE.AND P2, PT, R0, RZ, PT ;  /* 0x000000ff0000720c */ /* 0x000fe40003f45270 */
[----:B------:R-:W-:-:S13]  /*0230*/  ISETP.GE.U32.AND P0, PT, R3, R18, PT ;  /* 0x000000120300720c */ /* 0x000fda0003f06070 */
[----:B------:R-:W-:Y:S01]  /*0240*/  @P0 VIADD R17, R17, 0x1 ;  /* 0x0000000111110836 */ /* 0x000fe20000000000 */
[----:B------:R-:W-:Y:S01]  /*0250*/  @!P1 LOP3.LUT R17, RZ, R18, RZ, 0x33, !PT ;  /* 0x00000012ff119212 */ /* 0x000fe200078e33ff */
[----:B----4-:R-:W-:Y:S06]  /*0260*/  @!P2 BRA `(.L_x_1) ;  /* 0x00000000006ca947 */ /* 0x010fec0003800000 */
[----:B------:R-:W0:Y:S01]  /*0270*/  LDC.64 R8, c[0x0][0x380] ;  /* 0x0000e000ff087b82 */ /* 0x000e220000000a00 */
[C---:B------:R-:W-:Y:S01]  /*0280*/  VIADD R2, R17.reuse, -UR6 ;  /* 0x8000000611027c36 */ /* 0x040fe20008000000 */
[C---:B------:R-:W-:Y:S02]  /*0290*/  ISETP.GT.AND P0, PT, R17.reuse, UR6, PT ;  /* 0x0000000611007c0c */ /* 0x040fe4000bf04270 */
[----:B------:R-:W-:Y:S02]  /*02a0*/  VIMNMX R14, PT, PT, R17, UR6, PT ;  /* 0x00000006110e7c48 */ /* 0x000fe4000bfe0100 */
[----:B------:R-:W-:Y:S02]  /*02b0*/  SEL R3, R2, RZ, P0 ;  /* 0x000000ff02037207 */ /* 0x000fe40000000000 */
[----:B------:R-:W1:Y:S02]  /*02c0*/  LDC.64 R4, c[0x0][0x390] ;  /* 0x0000e400ff047b82 */ /* 0x000e640000000a00 */
[----:B------:R-:W-:-:S07]  /*02d0*/  MOV R15, R3 ;  /* 0x00000003000f7202 */ /* 0x000fce0000000f00 */
.L_x_4:
[----:B------:R-:W-:Y:S01]  /*02e0*/  BSSY.RECONVERGENT B1, `(.L_x_2) ;  /* 0x000000d000017945 */ /* 0x000fe20003800200 */
.L_x_3:
[----:B------:R-:W-:-:S05]  /*02f0*/  IMAD.IADD R2, R14, 0x1, -R15 ;  /* 0x000000010e027824 */ /* 0x000fca00078e0a0f */
[----:B------:R-:W-:-:S04]  /*0300*/  LEA.HI R2, R2, R2, RZ, 0x1 ;  /* 0x0000000202027211 */ /* 0x000fc800078f08ff */
[----:B------:R-:W-:-:S05]  /*0310*/  SHF.R.S32.HI R2, RZ, 0x1, R2 ;  /* 0x00000001ff027819 */ /* 0x000fca0000011402 */
[----:B------:R-:W-:Y:S01]  /*0320*/  IMAD.IADD R16, R14, 0x1, -R2 ;  /* 0x000000010e107824 */ /* 0x000fe200078e0a02 */
[----:B------:R-:W-:-:S03]  /*0330*/  IADD3 R2, PT, PT, R3, R2, RZ ;  /* 0x0000000203027210 */ /* 0x000fc60007ffe0ff */
[----:B0-----:R-:W-:-:S04]  /*0340*/  IMAD.WIDE R10, R16, 0x4, R8 ;  /* 0x00000004100a7825 */ /* 0x001fc800078e0208 */
[----:B-1----:R-:W-:Y:S01]  /*0350*/  IMAD.WIDE R12, R2, 0x4, R4 ;  /* 0x00000004020c7825 */ /* 0x002fe200078e0204 */
[----:B------:R-:W2:Y:S04]  /*0360*/  LDG.E R19, desc[UR36][R10.64] ;  /* 0x000000240a137981 */ /* 0x000ea8000c1e1900 */
[----:B------:R-:W2:Y:S02]  /*0370*/  LDG.E R20, desc[UR36][R12.64+-0x4] ;  /* 0xfffffc240c147981 */ /* 0x000ea4000c1e1900 */
[----:B--2---:R-:W-:-:S13]  /*0380*/  ISETP.GT.AND P0, PT, R19, R20, PT ;  /* 0x000000141300720c */ /* 0x004fda0003f04270 */
[----:B------:R-:W-:Y:S01]  /*0390*/  @!P0 VIADD R15, R16, 0x1 ;  /* 0x00000001100f8836 */ /* 0x000fe20000000000 */
[----:B------:R-:W-:Y:S06]  /*03a0*/  @!P0 BRA `(.L_x_3) ;  /* 0xfffffffc00d08947 */ /* 0x000fec000383ffff */
[----:B------:R-:W-:Y:S05]  /*03b0*/  BSYNC.RECONVERGENT B1 ;  /* 0x0000000000017941 */ /* 0x000fea0003800200 */
.L_x_2:
[----:B------:R-:W2:Y:S04]  /*03c0*/  LDG.E R10, desc[UR36][R10.64+-0x4] ;  /* 0xfffffc240a0a7981 */ /* 0x000ea8000c1e1900 */
[----:B------:R-:W2:Y:S02]  /*03d0*/  LDG.E R13, desc[UR36][R12.64] ;  /* 0x000000240c0d7981 */ /* 0x000ea4000c1e1900 */
[----:B--2---:R-:W-:-:S13]  /*03e0*/  ISETP.GT.AND P0, PT, R10, R13, PT ;  /* 0x0000000d0a00720c */ /* 0x004fda0003f04270 */
[----:B------:R-:W-:Y:S01]  /*03f0*/  @P0 VIADD R14, R16, 0xffffffff ;  /* 0xffffffff100e0836 */ /* 0x000fe20000000000 */
[----:B------:R-:W-:Y:S01]  /*0400*/  @P0 IADD3 R3, PT, PT, R2, 0x1, RZ ;  /* 0x0000000102030810 */ /* 0x000fe20007ffe0ff */
[----:B------:R-:W-:Y:S06]  /*0410*/  @P0 BRA `(.L_x_4) ;  /* 0xfffffffc00b00947 */ /* 0x000fec000383ffff */
.L_x_1:
[----:B------:R-:W-:Y:S05]  /*0420*/  BSYNC.RECONVERGENT B0 ;  /* 0x0000000000007941 */ /* 0x000fea0003800200 */
.L_x_0:
[----:B------:R-:W-:Y:S01]  /*0430*/  MOV R3, 0x0 ;  /* 0x0000000000037802 */ /* 0x000fe20000000f00 */
[----:B------:R0:W-:Y:S01]  /*0440*/  STL [R1], R0 ;  /* 0x0000000001007387 */ /* 0x0001e20000100800 */
[----:B------:R-:W1:Y:S02]  /*0450*/  LDCU.64 UR4, c[0x4][0x8] ;  /* 0x01000100ff0477ac */ /* 0x000e640008000a00 */
[----:B------:R0:W2:Y:S01]  /*0460*/  LDC.64 R8, c[0x4][R3] ;  /* 0x0100000003087b82 */ /* 0x0000a20000000a00 */
[----:B------:R-:W3:Y:S01]  /*0470*/  LDCU UR39, c[0x0][0x398] ;  /* 0x00007300ff2777ac */ /* 0x000ee20008000800 */
[----:B------:R-:W4:Y:S01]  /*0480*/  LDCU.64 UR40, c[0x0][0x3a0] ;  /* 0x00007400ff2877ac */ /* 0x000f220008000a00 */
[----:B-1----:R-:W-:Y:S02]  /*0490*/  IMAD.U32 R4, RZ, RZ, UR4 ;  /* 0x00000004ff047e24 */ /* 0x002fe4000f8e00ff */
[----:B0-----:R-:W-:-:S07]  /*04a0*/  IMAD.U32 R5, RZ, RZ, UR5 ;  /* 0x00000005ff057e24 */ /* 0x001fce000f8e00ff */
[----:B------:R-:W-:-:S07]  /*04b0*/  LEPC R20, `(.L_x_5) ;  /* 0x000000001014794e */ /* 0x000fce0000000000 */
[----:B--234-:R-:W-:Y:S05]  /*04c0*/  CALL.ABS.NOINC R8 ;  /* 0x0000000008007343 */ /* 0x01cfea0003c00000 */
.L_x_5:
[----:B------:R-:W0:Y:S01]  /*04d0*/  I2F.U32.RP R0, R18 ;  /* 0x0000001200007306 */ /* 0x000e220000209000 */
[----:B------:R-:W-:Y:S01]  /*04e0*/  IMAD.MOV R3, RZ, RZ, -R18 ;  /* 0x000000ffff037224 */ /* 0x000fe200078e0a12 */
[----:B------:R-:W-:-:S06]  /*04f0*/  ISETP.NE.U32.AND P2, PT, R18, RZ, PT ;  /* 0x000000ff1200720c */ /* 0x000fcc0003f45070 */
[----:B0-----:R-:W0:Y:S02]  /*0500*/  MUFU.RCP R0, R0 ;  /* 0x0000000000007308 */ /* 0x001e240000001000 */
[----:B0-----:R-:W-:-:S06]  /*0510*/  IADD3 R4, PT, PT, R0, 0xffffffe, RZ ;  /* 0x0ffffffe00047810 */ /* 0x001fcc0007ffe0ff */
[----:B------:R0:W1:Y:S02]  /*0520*/  F2I.FTZ.U32.TRUNC.NTZ R5, R4 ;  /* 0x0000000400057305 */ /* 0x000064000021f000 */
[----:B0-----:R-:W-:Y:S02]  /*0530*/  IMAD.MOV.U32 R4, RZ, RZ, RZ ;  /* 0x000000ffff047224 */ /* 0x001fe400078e00ff */
[----:B-1----:R-:W-:-:S04]  /*0540*/  IMAD R3, R3, R5, RZ ;  /* 0x0000000503037224 */ /* 0x002fc800078e02ff */
[----:B------:R-:W-:-:S06]  /*0550*/  IMAD.HI.U32 R3, R5, R3, R4 ;  /* 0x0000000305037227 */ /* 0x000fcc00078e0004 */
[----:B------:R-:W-:-:S05]  /*0560*/  IMAD.HI.U32 R6, R3, UR38, RZ ;  /* 0x0000002603067c27 */ /* 0x000fca000f8e00ff */
[----:B------:R-:W-:-:S05]  /*0570*/  IADD3 R3, PT, PT, -R6, RZ, RZ ;  /* 0x000000ff06037210 */ /* 0x000fca0007ffe1ff */
[----:B------:R-:W-:-:S05]  /*0580*/  IMAD R3, R18, R3, UR38 ;  /* 0x0000002612037e24 */ /* 0x000fca000f8e0203 */
[----:B------:R-:W-:-:S13]  /*0590*/  ISETP.GE.U32.AND P0, PT, R3, R18, PT ;  /* 0x000000120300720c */ /* 0x000fda0003f06070 */
[----:B------:R-:W-:Y:S02]  /*05a0*/  @P0 IMAD.IADD R3, R3, 0x1, -R18 ;  /* 0x0000000103030824 */ /* 0x000fe400078e0a12 */
[----:B------:R-:W-:-:S03]  /*05b0*/  @P0 VIADD R6, R6, 0x1 ;  /* 0x0000000106060836 */ /* 0x000fc60000000000 */
[----:B------:R-:W-:-:S13]  /*05c0*/  ISETP.GE.U32.AND P1, PT, R3, R18, PT ;  /* 0x000000120300720c */ /* 0x000fda0003f26070 */
[----:B------:R-:W-:Y:S02]  /*05d0*/  @P1 IADD3 R6, PT, PT, R6, 0x1, RZ ;  /* 0x0000000106061810 */ /* 0x000fe40007ffe0ff */
[----:B------:R-:W-:-:S04]  /*05e0*/  @!P2 LOP3.LUT R6, RZ, R18, RZ, 0x33, !PT ;  /* 0x00000012ff06a212 */ /* 0x000fc800078e33ff */
[----:B------:R-:W-:-:S13]  /*05f0*/  ISETP.GE.AND P0, PT, R6, 0x1, PT ;  /* 0x000000010600780c */ /* 0x000fda0003f06270 */
[----:B------:R-:W-:Y:S05]  /*0600*/  @!P0 EXIT ;  /* 0x000000000000894d */ /* 0x000fea0003800000 */
[C---:B------:R-:W-:Y:S01]  /*0610*/  ISETP.GE.U32.AND P0, PT, R6.reuse, 0x4, PT ;  /* 0x000000040600780c */ /* 0x040fe20003f06070 */
[----:B------:R-:W-:Y:S01]  /*0620*/  IMAD.MOV.U32 R4, RZ, RZ, RZ ;  /* 0x000000ffff047224 */ /* 0x000fe200078e00ff */
[----:B------:R-:W-:-:S11]  /*0630*/  LOP3.LUT R0, R6, 0x3, RZ, 0xc0, !PT ;  /* 0x0000000306007812 */ /* 0x000fd600078ec0ff */
[----:B------:R-:W-:Y:S05]  /*0640*/  @!P0 BRA `(.L_x_6) ;  /* 0x0000000400fc8947 */ /* 0x000fea0003800000 */
[----:B------:R-:W0:Y:S01]  /*0650*/  LDC R3, c[0x0][0x398] ;  /* 0x0000e600ff037b82 */ /* 0x000e220000000800 */
[----:B------:R-:W-:Y:S01]  /*0660*/  LOP3.LUT R4, R6, 0x7ffffffc, RZ, 0xc0, !PT ;  /* 0x7ffffffc06047812 */ /* 0x000fe200078ec0ff */
[----:B------:R-:W-:Y:S01]  /*0670*/  BSSY.RECONVERGENT B0, `(.L_x_6) ;  /* 0x000007c000007945 */ /* 0x000fe20003800200 */
[----:B------:R-:W-:Y:S01]  /*0680*/  SHF.R.S32.HI R6, RZ, 0x1f, R17 ;  /* 0x0000001fff067819 */ /* 0x000fe20000011411 */
[----:B------:R-:W-:Y:S01]  /*0690*/  IMAD.MOV.U32 R22, RZ, RZ, RZ ;  /* 0x000000ffff167224 */ /* 0x000fe200078e00ff */
[----:B------:R-:W-:-:S03]  /*06a0*/  IADD3 R7, PT, PT, -R4, RZ, RZ ;  /* 0x000000ff04077210 */ /* 0x000fc60007ffe1ff */
[----:B------:R-:W1:Y:S08]  /*06b0*/  LDC R5, c[0x0][0x388] ;  /* 0x0000e200ff057b82 */ /* 0x000e700000000800 */
[----:B------:R-:W2:Y:S08]  /*06c0*/  LDC.64 R8, c[0x0][0x380] ;  /* 0x0000e000ff087b82 */ /* 0x000eb00000000a00 */
[----:B------:R-:W3:Y:S08]  /*06d0*/  LDC.64 R10, c[0x0][0x390] ;  /* 0x0000e400ff0a7b82 */ /* 0x000ef00000000a00 */
[----:B------:R-:W4:Y:S02]  /*06e0*/  LDC.64 R12, c[0x0][0x3a0] ;  /* 0x0000e800ff0c7b82 */ /* 0x000f240000000a00 */
.L_x_19:
[----:B0-----:R-:W-:Y:S01]  /*06f0*/  ISETP.GE.AND P0, PT, R2, R3, PT ;  /* 0x000000030200720c */ /* 0x001fe20003f06270 */
[----:B------:R-:W-:Y:S01]  /*0700*/  VIADD R7, R7, 0x4 ;  /* 0x0000000407077836 */ /* 0x000fe20000000000 */
[----:B------:R-:W-:Y:S02]  /*0710*/  BSSY.RECONVERGENT B1, `(.L_x_7) ;  /* 0x000001d000017945 */ /* 0x000fe40003800200 */
[----:B-1----:R-:W-:Y:S02]  /*0720*/  ISETP.GE.OR P0, PT, R16, R5, P0 ;  /* 0x000000051000720c */ /* 0x002fe40000706670 */
[----:B------:R-:W-:-:S11]  /*0730*/  ISETP.NE.AND P1, PT, R7, RZ, PT ;  /* 0x000000ff0700720c */ /* 0x000fd60003f25270 */
[----:B------:R-:W-:Y:S05]  /*0740*/  @P0 BRA `(.L_x_8) ;  /* 0x0000000000300947 */ /* 0x000fea0003800000 */
[----:B--2---:R-:W-:-:S04]  /*0750*/  IMAD.WIDE R18, R16, 0x4, R8 ;  /* 0x0000000410127825 */ /* 0x004fc800078e0208 */
[----:B---3--:R-:W-:Y:S02]  /*0760*/  IMAD.WIDE R14, R2, 0x4, R10 ;  /* 0x00000004020e7825 */ /* 0x008fe400078e020a */
[----:B------:R-:W2:Y:S04]  /*0770*/  LDG.E R19, desc[UR36][R18.64] ;  /* 0x0000002412137981 */ /* 0x000ea8000c1e1900 */
[----:B------:R-:W2:Y:S01]  /*0780*/  LDG.E R14, desc[UR36][R14.64] ;  /* 0x000000240e0e7981 */ /* 0x000ea2000c1e1900 */
[----:B------:R-:W-:-:S05]  /*0790*/  IADD3 R21, PT, PT, R17, R22, RZ ;  /* 0x0000001611157210 */ /* 0x000fca0007ffe0ff */
[----:B----4-:R-:W-:Y:S01]  /*07a0*/  IMAD.WIDE R20, R21, 0x4, R12 ;  /* 0x0000000415147825 */ /* 0x010fe200078e020c */
[----:B--2---:R-:W-:-:S13]  /*07b0*/  ISETP.GE.AND P0, PT, R19, R14, PT ;  /* 0x0000000e1300720c */ /* 0x004fda0003f06270 */
[----:B------:R0:W-:Y:S01]  /*07c0*/  @!P0 STG.E desc[UR36][R20.64], R19 ;  /* 0x0000001314008986 */ /* 0x0001e2000c101924 */
[----:B------:R-:W-:Y:S01]  /*07d0*/  @!P0 VIADD R16, R16, 0x1 ;  /* 0x0000000110108836 */ /* 0x000fe20000000000 */
[----:B------:R-:W-:Y:S02]  /*07e0*/  @P0 IADD3 R2, PT, PT, R2, 0x1, RZ ;  /* 0x0000000102020810 */ /* 0x000fe40007ffe0ff */
[----:B------:R0:W-:Y:S01]  /*07f0*/  @P0 STG.E desc[UR36][R20.64], R14 ;  /* 0x0000000e14000986 */ /* 0x0001e2000c101924 */
[----:B------:R-:W-:Y:S05]  /*0800*/  BRA `(.L_x_9) ;  /* 0x0000000000347947 */ /* 0x000fea0003800000 */
.L_x_8:
[----:B------:R-:W-:-:S13]  /*0810*/  ISETP.GE.AND P0, PT, R16, R5, PT ;  /* 0x000000051000720c */ /* 0x000fda0003f06270 */
[----:B------:R-:W0:Y:S02]  /*0820*/  @!P0 LDC.64 R14, c[0x0][0x380] ;  /* 0x0000e000ff0e8b82 */ /* 0x000e240000000a00 */
[----:B0-----:R-:W-:-:S06]  /*0830*/  @!P0 IMAD.WIDE R20, R16, 0x4, R14 ;  /* 0x0000000410148825 */ /* 0x001fcc00078e020e */
[----:B------:R-:W0:Y:S01]  /*0840*/  @P0 LDC.64 R14, c[0x0][0x390] ;  /* 0x0000e400ff0e0b82 */ /* 0x000e220000000a00 */
[----:B------:R-:W5:Y:S01]  /*0850*/  @!P0 LDG.E R21, desc[UR36][R20.64] ;  /* 0x0000002414158981 */ /* 0x000f62000c1e1900 */
[----:B------:R-:W-:-:S04]  /*0860*/  IMAD.IADD R19, R17, 0x1, R22 ;  /* 0x0000000111137824 */ /* 0x000fc800078e0216 */
[----:B----4-:R-:W-:-:S04]  /*0870*/  IMAD.WIDE R18, R19, 0x4, R12 ;  /* 0x0000000413127825 */ /* 0x010fc800078e020c */
[----:B0-----:R-:W-:Y:S01]  /*0880*/  @P0 IMAD.WIDE R14, R2, 0x4, R14 ;  /* 0x00000004020e0825 */ /* 0x001fe200078e020e */
[----:B-----5:R1:W-:Y:S05]  /*0890*/  @!P0 STG.E desc[UR36][R18.64], R21 ;  /* 0x0000001512008986 */ /* 0x0203ea000c101924 */
[----:B------:R-:W4:Y:S01]  /*08a0*/  @P0 LDG.E R15, desc[UR36][R14.64] ;  /* 0x000000240e0f0981 */ /* 0x000f22000c1e1900 */
[----:B------:R-:W-:Y:S01]  /*08b0*/  @!P0 IADD3 R16, PT, PT, R16, 0x1, RZ ;  /* 0x0000000110108810 */ /* 0x000fe20007ffe0ff */
[----:B------:R-:W-:Y:S02]  /*08c0*/  @P0 VIADD R2, R2, 0x1 ;  /* 0x0000000102020836 */ /* 0x000fe40000000000 */
[----:B----4-:R1:W-:Y:S05]  /*08d0*/  @P0 STG.E desc[UR36][R18.64], R15 ;  /* 0x0000000f12000986 */ /* 0x0103ea000c101924 */
.L_x_9:
[----:B------:R-:W-:Y:S05]  /*08e0*/  BSYNC.RECONVERGENT B1 ;  /* 0x0000000000017941 */ /* 0x000fea0003800200 */
.L_x_7:
[----:B------:R-:W-:Y:S01]  /*08f0*/  ISETP.GE.AND P0, PT, R2, R3, PT ;  /* 0x000000030200720c */ /* 0x000fe20003f06270 */
[----:B------:R-:W-:Y:S01]  /*0900*/  BSSY.RECONVERGENT B1, `(.L_x_10) ;  /* 0x000001c000017945 */ /* 0x000fe20003800200 */
[----:B------:R-:W-:Y:S02]  /*0910*/  ISETP.LT.AND P3, PT, R16, R5, PT ;  /* 0x000000051000720c */ /* 0x000fe40003f61270 */
[----:B-1----:R-:W-:-:S04]  /*0920*/  IADD3 R15, P2, PT, R17, R22, RZ ;  /* 0x00000016110f7210 */ /* 0x002fc80007f5e0ff */
[----:B------:R-:W-:Y:S02]  /*0930*/  IADD3.X R18, PT, PT, RZ, R6, RZ, P2, !PT ;  /* 0x00000006ff127210 */ /* 0x000fe400017fe4ff */
[----:B0-----:R-:W-:-:S04]  /*0940*/  LEA R14, P2, R15, UR40, 0x2 ;  /* 0x000000280f0e7c11 */ /* 0x001fc8000f8410ff */
[----:B------:R-:W-:Y:S01]  /*0950*/  LEA.HI.X R15, R15, UR41, R18, 0x2, P2 ;  /* 0x000000290f0f7c11 */ /* 0x000fe200090f1412 */
[----:B------:R-:W-:Y:S08]  /*0960*/  @!P0 BRA P3, `(.L_x_11) ;  /* 0x0000000000308947 */ /* 0x000ff00001800000 */
[----:B------:R-:W-:-:S13]  /*0970*/  ISETP.GE.AND P0, PT, R16, R5, PT ;  /* 0x000000051000720c */ /* 0x000fda0003f06270 */
[----:B------:R-:W0:Y:S08]  /*0980*/  @P0 LDC.64 R20, c[0x0][0x390] ;  /* 0x0000e400ff140b82 */ /* 0x000e300000000a00 */
[----:B------:R-:W1:Y:S01]  /*0990*/  @!P0 LDC.64 R18, c[0x0][0x380] ;  /* 0x0000e000ff128b82 */ /* 0x000e620000000a00 */
[----:B0-----:R-:W-:-:S06]  /*09a0*/  @P0 IMAD.WIDE R20, R2, 0x4, R20 ;  /* 0x0000000402140825 */ /* 0x001fcc00078e0214 */
[----:B------:R-:W4:Y:S01]  /*09b0*/  @P0 LDG.E R21, desc[UR36][R20.64] ;  /* 0x0000002414150981 */ /* 0x000f22000c1e1900 */
[----:B-1----:R-:W-:-:S03]  /*09c0*/  @!P0 IMAD.WIDE R18, R16, 0x4, R18 ;  /* 0x0000000410128825 */ /* 0x002fc600078e0212 */
[----:B----4-:R0:W-:Y:S04]  /*09d0*/  @P0 STG.E desc[UR36][R14.64+0x4], R21 ;  /* 0x000004150e000986 */ /* 0x0101e8000c101924 */
[----:B------:R-:W4:Y:S01]  /*09e0*/  @!P0 LDG.E R19, desc[UR36][R18.64] ;  /* 0x0000002412138981 */ /* 0x000f22000c1e1900 */
[----:B------:R-:W-:Y:S01]  /*09f0*/  @P0 VIADD R2, R2, 0x1 ;  /* 0x0000000102020836 */ /* 0x000fe20000000000 */
[----:B------:R-:W-:Y:S02]  /*0a00*/  @!P0 IADD3 R16, PT, PT, R16, 0x1, RZ ;  /* 0x0000000110108810 */ /* 0x000fe40007ffe0ff */
[----:B----4-:R0:W-:Y:S01]  /*0a10*/  @!P0 STG.E desc[UR36][R14.64+0x4], R19 ;  /* 0x000004130e008986 */ /* 0x0101e2000c101924 */
[----:B------:R-:W-:Y:S05]  /*0a20*/  BRA `(.L_x_12) ;  /* 0x0000000000247947 */ /* 0x000fea0003800000 */
.L_x_11:
[----:B--2---:R-:W-:-:S04]  /*0a30*/  IMAD.WIDE R20, R16, 0x4, R8 ;  /* 0x0000000410147825 */ /* 0x004fc800078e0208 */
[----:B---3--:R-:W-:Y:S02]  /*0a40*/  IMAD.WIDE R18, R2, 0x4, R10 ;  /* 0x0000000402127825 */ /* 0x008fe400078e020a */
[----:B------:R-:W2:Y:S04]  /*0a50*/  LDG.E R21, desc[UR36][R20.64] ;  /* 0x0000002414157981 */ /* 0x000ea8000c1e1900 */
[----:B------:R-:W2:Y:S02]  /*0a60*/  LDG.E R18, desc[UR36][R18.64] ;  /* 0x0000002412127981 */ /* 0x000ea4000c1e1900 */
[----:B--2---:R-:W-:-:S13]  /*0a70*/  ISETP.GE.AND P0, PT, R21, R18, PT ;  /* 0x000000121500720c */ /* 0x004fda0003f06270 */
[----:B------:R1:W-:Y:S01]  /*0a80*/  @P0 STG.E desc[UR36][R14.64+0x4], R18 ;  /* 0x000004120e000986 */ /* 0x0003e2000c101924 */
[----:B------:R-:W-:Y:S01]  /*0a90*/  @P0 VIADD R2, R2, 0x1 ;  /* 0x0000000102020836 */ /* 0x000fe20000000000 */
[----:B------:R-:W-:Y:S02]  /*0aa0*/  @!P0 IADD3 R16, PT, PT, R16, 0x1, RZ ;  /* 0x0000000110108810 */ /* 0x000fe40007ffe0ff */
[----:B------:R1:W-:Y:S05]  /*0ab0*/  @!P0 STG.E desc[UR36][R14.64+0x4], R21 ;  /* 0x000004150e008986 */ /* 0x0003ea000c101924 */
.L_x_12:
[----:B------:R-:W-:Y:S05]  /*0ac0*/  BSYNC.RECONVERGENT B1 ;  /* 0x0000000000017941 */ /* 0x000fea0003800200 */
.L_x_10:
[----:B------:R-:W-:Y:S01]  /*0ad0*/  ISETP.GE.AND P0, PT, R2, R3, PT ;  /* 0x000000030200720c */ /* 0x000fe20003f06270 */
[----:B------:R-:W-:Y:S01]  /*0ae0*/  BSSY.RECONVERGENT B1, `(.L_x_13) ;  /* 0x0000018000017945 */ /* 0x000fe20003800200 */
[----:B------:R-:W-:-:S13]  /*0af0*/  ISETP.LT.AND P2, PT, R16, R5, PT ;  /* 0x000000051000720c */ /* 0x000fda0003f41270 */
[----:B------:R-:W-:Y:S05]  /*0b00*/  @!P0 BRA P2, `(.L_x_14) ;  /* 0x0000000000308947 */ /* 0x000fea0001000000 */
[----:B------:R-:W-:-:S13]  /*0b10*/  ISETP.GE.AND P0, PT, R16, R5, PT ;  /* 0x000000051000720c */ /* 0x000fda0003f06270 */
[----:B01----:R-:W0:Y:S08]  /*0b20*/  @P0 LDC.64 R20, c[0x0][0x390] ;  /* 0x0000e400ff140b82 */ /* 0x003e300000000a00 */
        /* <DEDUP_REMOVED lines=10> */
.L_x_14:
[----:B012---:R-:W-:-:S04]  /*0bd0*/  IMAD.WIDE R18, R16, 0x4, R8 ;  /* 0x0000000410127825 */ /* 0x007fc800078e0208 */
        /* <DEDUP_REMOVED lines=8> */
.L_x_15:
[----:B------:R-:W-:Y:S05]  /*0c60*/  BSYNC.RECONVERGENT B1 ;  /* 0x0000000000017941 */ /* 0x000fea0003800200 */
.L_x_13:
        /* <DEDUP_REMOVED lines=16> */
.L_x_17:
        /* <DEDUP_REMOVED lines=9> */
.L_x_18:
[----:B------:R-:W-:Y:S05]  /*0e00*/  BSYNC.RECONVERGENT B1 ;  /* 0x0000000000017941 */ /* 0x000fea0003800200 */
.L_x_16:
[----:B------:R-:W-:Y:S01]  /*0e10*/  VIADD R22, R22, 0x4 ;  /* 0x0000000416167836 */ /* 0x000fe20000000000 */
[----:B------:R-:W-:Y:S06]  /*0e20*/  @P1 BRA `(.L_x_19) ;  /* 0xfffffff800301947 */ /* 0x000fec000383ffff */
[----:B------:R-:W-:Y:S05]  /*0e30*/  BSYNC.RECONVERGENT B0 ;  /* 0x0000000000007941 */ /* 0x000fea0003800200 */
.L_x_6:
[----:B------:R-:W-:-:S13]  /*0e40*/  ISETP.NE.AND P0, PT, R0, RZ, PT ;  /* 0x000000ff0000720c */ /* 0x000fda0003f05270 */
[----:B------:R-:W-:Y:S05]  /*0e50*/  @!P0 EXIT ;  /* 0x000000000000894d */ /* 0x000fea0003800000 */
[----:B------:R-:W4:Y:S01]  /*0e60*/  LDC R3, c[0x0][0x388] ;  /* 0x0000e200ff037b82 */ /* 0x000f220000000800 */
[----:B------:R-:W-:-:S07]  /*0e70*/  IADD3 R0, PT, PT, -R0, RZ, RZ ;  /* 0x000000ff00007210 */ /* 0x000fce0007ffe1ff */
[----:B------:R-:W0:Y:S08]  /*0e80*/  LDC.64 R6, c[0x0][0x380] ;  /* 0x0000e000ff067b82 */ /* 0x000e300000000a00 */
[----:B--2---:R-:W2:Y:S08]  /*0e90*/  LDC.64 R8, c[0x0][0x390] ;  /* 0x0000e400ff087b82 */ /* 0x004eb00000000a00 */
[----:B---3--:R-:W3:Y:S02]  /*0ea0*/  LDC.64 R10, c[0x0][0x3a0] ;  /* 0x0000e800ff0a7b82 */ /* 0x008ee40000000a00 */
.L_x_23:
[----:B------:R-:W-:Y:S01]  /*0eb0*/  ISETP.GE.AND P1, PT, R2, UR39, PT ;  /* 0x0000002702007c0c */ /* 0x000fe2000bf26270 */
[----:B------:R-:W-:Y:S01]  /*0ec0*/  VIADD R0, R0, 0x1 ;  /* 0x0000000100007836 */ /* 0x000fe20000000000 */
[----:B----4-:R-:W-:Y:S01]  /*0ed0*/  ISETP.LT.AND P2, PT, R16, R3, PT ;  /* 0x000000031000720c */ /* 0x010fe20003f41270 */
[----:B------:R-:W-:Y:S03]  /*0ee0*/  BSSY.RECONVERGENT B0, `(.L_x_20) ;  /* 0x000001c000007945 */ /* 0x000fe60003800200 */
[----:B------:R-:W-:-:S09]  /*0ef0*/  ISETP.NE.AND P0, PT, R0, RZ, PT ;  /* 0x000000ff0000720c */ /* 0x000fd20003f05270 */
[----:B01----:R-:W-:Y:S05]  /*0f00*/  @!P1 BRA P2, `(.L_x_21) ;  /* 0x0000000000389947 */ /* 0x003fea0001000000 */
[----:B------:R-:W-:-:S13]  /*0f10*/  ISETP.GE.AND P1, PT, R16, R3, PT ;  /* 0x000000031000720c */ /* 0x000fda0003f26270 */
[----:B------:R-:W4:Y:S08]  /*0f20*/  @P1 LDC.64 R12, c[0x0][0x390] ;  /* 0x0000e400ff0c1b82 */ /* 0x000f300000000a00 */
[----:B01----:R-:W0:Y:S01]  /*0f30*/  @!P1 LDC.64 R18, c[0x0][0x380] ;  /* 0x0000e000ff129b82 */ /* 0x003e220000000a00 */
[----:B----4-:R-:W-:-:S06]  /*0f40*/  @P1 IMAD.WIDE R14, R2, 0x4, R12 ;  /* 0x00000004020e1825 */ /* 0x010fcc00078e020c */
[----:B------:R-:W4:Y:S01]  /*0f50*/  @P1 LDG.E R15, desc[UR36][R14.64] ;  /* 0x000000240e0f1981 */ /* 0x000f22000c1e1900 */
[----:B------:R-:W-:Y:S01]  /*0f60*/  IADD3 R13, PT, PT, R17, R4, RZ ;  /* 0x00000004110d7210 */ /* 0x000fe20007ffe0ff */
[----:B0-----:R-:W-:-:S04]  /*0f70*/  @!P1 IMAD.WIDE R18, R16, 0x4, R18 ;  /* 0x0000000410129825 */ /* 0x001fc800078e0212 */
[----:B---3--:R-:W-:-:S05]  /*0f80*/  IMAD.WIDE R12, R13, 0x4, R10 ;  /* 0x000000040d0c7825 */ /* 0x008fca00078e020a */
[----:B----4-:R0:W-:Y:S04]  /*0f90*/  @P1 STG.E desc[UR36][R12.64], R15 ;  /* 0x0000000f0c001986 */ /* 0x0101e8000c101924 */
[----:B------:R-:W3:Y:S01]  /*0fa0*/  @!P1 LDG.E R19, desc[UR36][R18.64] ;  /* 0x0000002412139981 */ /* 0x000ee2000c1e1900 */
[----:B------:R-:W-:Y:S01]  /*0fb0*/  @P1 VIADD R2, R2, 0x1 ;  /* 0x0000000102021836 */ /* 0x000fe20000000000 */
[----:B------:R-:W-:Y:S02]  /*0fc0*/  @!P1 IADD3 R16, PT, PT, R16, 0x1, RZ ;  /* 0x0000000110109810 */ /* 0x000fe40007ffe0ff */
[----:B---3--:R0:W-:Y:S01]  /*0fd0*/  @!P1 STG.E desc[UR36][R12.64], R19 ;  /* 0x000000130c009986 */ /* 0x0081e2000c101924 */
[----:B------:R-:W-:Y:S05]  /*0fe0*/  BRA `(.L_x_22) ;  /* 0x00000000002c7947 */ /* 0x000fea0003800000 */
.L_x_21:
[----:B0-----:R-:W-:-:S04]  /*0ff0*/  IMAD.WIDE R12, R16, 0x4, R6 ;  /* 0x00000004100c7825 */ /* 0x001fc800078e0206 */
[----:B-12---:R-:W-:Y:S02]  /*1000*/  IMAD.WIDE R14, R2, 0x4, R8 ;  /* 0x00000004020e7825 */ /* 0x006fe400078e0208 */
[----:B------:R-:W2:Y:S04]  /*1010*/  LDG.E R13, desc[UR36][R12.64] ;  /* 0x000000240c0d7981 */ /* 0x000ea8000c1e1900 */
[----:B------:R-:W2:Y:S01]  /*1020*/  LDG.E R14, desc[UR36][R14.64] ;  /* 0x000000240e0e7981 */ /* 0x000ea2000c1e1900 */
[----:B------:R-:W-:-:S04]  /*1030*/  IMAD.IADD R19, R17, 0x1, R4 ;  /* 0x0000000111137824 */ /* 0x000fc800078e0204 */
[----:B---3--:R-:W-:Y:S01]  /*1040*/  IMAD.WIDE R18, R19, 0x4, R10 ;  /* 0x0000000413127825 */ /* 0x008fe200078e020a */
[----:B--2---:R-:W-:-:S13]  /*1050*/  ISETP.GE.AND P1, PT, R13, R14, PT ;  /* 0x0000000e0d00720c */ /* 0x004fda0003f26270 */
[----:B------:R1:W-:Y:S01]  /*1060*/  @P1 STG.E desc[UR36][R18.64], R14 ;  /* 0x0000000e12001986 */ /* 0x0003e2000c101924 */
[----:B------:R-:W-:Y:S01]  /*1070*/  @P1 IADD3 R2, PT, PT, R2, 0x1, RZ ;  /* 0x0000000102021810 */ /* 0x000fe20007ffe0ff */
[----:B------:R-:W-:Y:S02]  /*1080*/  @!P1 VIADD R16, R16, 0x1 ;  /* 0x0000000110109836 */ /* 0x000fe40000000000 */
[----:B------:R1:W-:Y:S05]  /*1090*/  @!P1 STG.E desc[UR36][R18.64], R13 ;  /* 0x0000000d12009986 */ /* 0x0003ea000c101924 */
.L_x_22:
[----:B------:R-:W-:Y:S05]  /*10a0*/  BSYNC.RECONVERGENT B0 ;  /* 0x0000000000007941 */ /* 0x000fea0003800200 */
.L_x_20:
[----:B------:R-:W-:Y:S01]  /*10b0*/  IADD3 R4, PT, PT, R4, 0x1, RZ ;  /* 0x0000000104047810 */ /* 0x000fe20007ffe0ff */
[----:B------:R-:W-:Y:S06]  /*10c0*/  @P0 BRA `(.L_x_23) ;  /* 0xfffffffc00780947 */ /* 0x000fec000383ffff */
[----:B------:R-:W-:Y:S05]  /*10d0*/  EXIT ;  /* 0x000000000000794d */ /* 0x000fea0003800000 */
.L_x_24:
[----:B------:R-:W-:-:S00]  /*10e0*/  BRA `(.L_x_24) ;  /* 0xfffffffc00fc7947 */ /* 0x000fc0000383ffff */
[----:B------:R-:W-:-:S00]  /*10f0*/  NOP ;  /* 0x0000000000007918 */ /* 0x000fc00000000000 */
        /* <DEDUP_REMOVED lines=8> */
.L_x_25:


//--------------------- .nv.global.init           --------------------------
	.section	.nv.global.init,"aw",@progbits
.nv.global.init:
	.type		$str,@object
	.size		$str,(.L_0 - $str)
$str:
        /*0000*/ 	.byte	0x5b, 0x25, 0x64, 0x5d, 0x20, 0x43, 0x61, 0x6c, 0x6c, 0x20, 0x6d, 0x65, 0x72, 0x67, 0x65, 0x0a
        /*0010*/ 	.byte	0x00
.L_0:


//--------------------- .nv.shared.reserved.0     --------------------------
	.section	.nv.shared.reserved.0,"aw",@nobits
	.weak		__nv_reservedSMEM_offset_0_alias
	.size		__nv_reservedSMEM_offset_0_alias, 0, 64
	.other		__nv_reservedSMEM_offset_0_alias,@"STO_CUDA_RESERVED_SHARED STV_DEFAULT"
__nv_reservedSMEM_offset_0_alias:
	.zero		0
	.zero		64


//--------------------- .nv.constant0._Z16GPUpartitionningPiiS_iS_ --------------------------
	.section	.nv.constant0._Z16GPUpartitionningPiiS_iS_,"a",@progbits
	.sectionflags	@""
	.align	4
.nv.constant0._Z16GPUpartitionningPiiS_iS_:
	.zero		936


//--------------------- SYMBOLS --------------------------

	.type		.nv.reservedSmem.offset0,@object
	.size		.nv.reservedSmem.offset0,0x4
	.type		vprintf,@function
